	.headerflags	@"EF_CUDA_TEXMODE_UNIFIED EF_CUDA_64BIT_ADDRESS EF_CUDA_ACCELERATORS EF_CUDA_SM90 EF_CUDA_VIRTUAL_SM(EF_CUDA_SM90)"
	.elftype	@"ET_EXEC"


//--------------------- .nv.info                  --------------------------
	.section	.nv.info,"",@"SHT_CUDA_INFO"
	.align	4


	//----- nvinfo : EIATTR_REGCOUNT
	.align		4
        /*0000*/ 	.byte	0x04, 0x2f
        /*0002*/ 	.short	(.L_1 - .L_0)
	.align		4
.L_0:
        /*0004*/ 	.word	index@(triton_poi_fused_convolution_79)
        /*0008*/ 	.word	0x0000000c


	//----- nvinfo : EIATTR_MIN_STACK_SIZE
	.align		4
.L_1:
        /*000c*/ 	.byte	0x04, 0x12
        /*000e*/ 	.short	(.L_3 - .L_2)
	.align		4
.L_2:
        /*0010*/ 	.word	index@(triton_poi_fused_convolution_79)
        /*0014*/ 	.word	0x00000000


	//----- nvinfo : EIATTR_FRAME_SIZE
	.align		4
.L_3:
        /*0018*/ 	.byte	0x04, 0x11
        /*001a*/ 	.short	(.L_5 - .L_4)
	.align		4
.L_4:
        /*001c*/ 	.word	index@(triton_poi_fused_convolution_79)
        /*0020*/ 	.word	0x00000000


	//----- nvinfo : EIATTR_MIN_STACK_SIZE
	.align		4
.L_5:
        /*0024*/ 	.byte	0x04, 0x12
        /*0026*/ 	.short	(.L_7 - .L_6)
	.align		4
.L_6:
        /*0028*/ 	.word	index@(triton_poi_fused_convolution_79)
        /*002c*/ 	.word	0x00000000
.L_7:


//--------------------- .nv.info.triton_poi_fused_convolution_79 --------------------------
	.section	.nv.info.triton_poi_fused_convolution_79,"",@"SHT_CUDA_INFO"
	.sectionflags	@""
	.align	4


	//----- nvinfo : EIATTR_CUDA_API_VERSION
	.align		4
        /*0000*/ 	.byte	0x04, 0x37
        /*0002*/ 	.short	(.L_9 - .L_8)
.L_8:
        /*0004*/ 	.word	0x0000007c


	//----- nvinfo : EIATTR_KPARAM_INFO
	.align		4
.L_9:
        /*0008*/ 	.byte	0x04, 0x17
        /*000a*/ 	.short	(.L_11 - .L_10)
.L_10:
        /*000c*/ 	.word	0x00000000
        /*0010*/ 	.short	0x0002
        /*0012*/ 	.short	0x0010
        /*0014*/ 	.byte	0x00, 0xf0, 0x11, 0x00


	//----- nvinfo : EIATTR_KPARAM_INFO
	.align		4
.L_11:
        /*0018*/ 	.byte	0x04, 0x17
        /*001a*/ 	.short	(.L_13 - .L_12)
.L_12:
        /*001c*/ 	.word	0x00000000
        /*0020*/ 	.short	0x0001
        /*0022*/ 	.short	0x0008
        /*0024*/ 	.byte	0x00, 0xf4, 0x21, 0x00


	//----- nvinfo : EIATTR_KPARAM_INFO
	.align		4
.L_13:
        /*0028*/ 	.byte	0x04, 0x17
        /*002a*/ 	.short	(.L_15 - .L_14)
.L_14:
        /*002c*/ 	.word	0x00000000
        /*0030*/ 	.short	0x0000
        /*0032*/ 	.short	0x0000
        /*0034*/ 	.byte	0x00, 0xf4, 0x21, 0x00


	//----- nvinfo : EIATTR_SPARSE_MMA_MASK
	.align		4
.L_15:
        /*0038*/ 	.byte	0x03, 0x50
        /*003a*/ 	.short	0x0000


	//----- nvinfo : EIATTR_MAXREG_COUNT
	.align		4
        /*003c*/ 	.byte	0x03, 0x1b
        /*003e*/ 	.short	0x00ff


	//----- nvinfo : EIATTR_EXIT_INSTR_OFFSETS
	.align		4
        /*0040*/ 	.byte	0x04, 0x1c
        /*0042*/ 	.short	(.L_17 - .L_16)


	//   ....[0]....
.L_16:
        /*0044*/ 	.word	0x00000160


	//----- nvinfo : EIATTR_REQNTID
	.align		4
.L_17:
        /*0048*/ 	.byte	0x04, 0x10
        /*004a*/ 	.short	(.L_19 - .L_18)
.L_18:
        /*004c*/ 	.word	0x00000080
        /*0050*/ 	.word	0x00000001
        /*0054*/ 	.word	0x00000001


	//----- nvinfo : EIATTR_CBANK_PARAM_SIZE
	.align		4
.L_19:
        /*0058*/ 	.byte	0x03, 0x19
        /*005a*/ 	.short	0x0014


	//----- nvinfo : EIATTR_PARAM_CBANK
	.align		4
        /*005c*/ 	.byte	0x04, 0x0a
        /*005e*/ 	.short	(.L_21 - .L_20)
	.align		4
.L_20:
        /*0060*/ 	.word	index@(.nv.constant0.triton_poi_fused_convolution_79)
        /*0064*/ 	.short	0x0210
        /*0066*/ 	.short	0x0014


	//----- nvinfo : EIATTR_SW_WAR
	.align		4
.L_21:
        /*0068*/ 	.byte	0x04, 0x36
        /*006a*/ 	.short	(.L_23 - .L_22)
.L_22:
        /*006c*/ 	.word	0x00000008
.L_23:


//--------------------- .nv.callgraph             --------------------------
	.section	.nv.callgraph,"",@"SHT_CUDA_CALLGRAPH"
	.align	4
	.sectionentsize	8
	.align		4
        /*0000*/ 	.word	0x00000000
	.align		4
        /*0004*/ 	.word	0xffffffff
	.align		4
        /*0008*/ 	.word	0x00000000
	.align		4
        /*000c*/ 	.word	0xfffffffe
	.align		4
        /*0010*/ 	.word	0x00000000
	.align		4
        /*0014*/ 	.word	0xfffffffd
	.align		4
        /*0018*/ 	.word	0x00000000
	.align		4
        /*001c*/ 	.word	0xfffffffc


//--------------------- .text.triton_poi_fused_convolution_79 --------------------------
	.section	.text.triton_poi_fused_convolution_79,"ax",@progbits
	.align	128
        .global         triton_poi_fused_convolution_79
        .type           triton_poi_fused_convolution_79,@function
        .size           triton_poi_fused_convolution_79,(.L_x_1 - triton_poi_fused_convolution_79)
        .other          triton_poi_fused_convolution_79,@"STO_CUDA_ENTRY STV_DEFAULT"
triton_poi_fused_convolution_79:
.text.triton_poi_fused_convolution_79:
[----:B------:R-:W-:Y:S01]  /*0000*/  LDC R1, c[0x0][0x28] ;  /* 0x00000a00ff017b82 */ /* 0x000fe20000000800 */
[----:B------:R-:W1:Y:S07]  /*0010*/  S2R R0, SR_TID.X ;  /* 0x0000000000007919 */ /* 0x000e6e0000002100 */
[----:B------:R-:W2:Y:S01]  /*0020*/  LDC.64 R4, c[0x0][0x218] ;  /* 0x00008600ff047b82 */ /* 0x000ea20000000a00 */
[----:B------:R-:W-:Y:S01]  /*0030*/  ULDC.64 UR4, c[0x0][0x208] ;  /* 0x0000820000047ab9 */ /* 0x000fe20000000a00 */
[----:B------:R-:W3:Y:S01]  /*0040*/  S2R R7, SR_CTAID.X ;  /* 0x0000000000077919 */ /* 0x000ee20000002500 */
[----:B-1----:R-:W-:-:S02]  /*0050*/  LOP3.LUT R0, R0, 0x7f, RZ, 0xc0, !PT ;  /* 0x0000007f00007812 */ /* 0x002fc400078ec0ff */
[----:B---3--:R-:W-:-:S03]  /*0060*/  SHF.R.S32.HI R2, RZ, 0x18, R7 ;  /* 0x00000018ff027819 */ /* 0x008fc60000011407 */
[----:B------:R-:W-:Y:S01]  /*0070*/  IMAD R7, R7, 0x80, R0 ;  /* 0x0000008007077824 */ /* 0x000fe200078e0200 */
[----:B------:R-:W-:Y:S02]  /*0080*/  SGXT R0, R2, 0x1 ;  /* 0x000000010200781a */ /* 0x000fe40000000200 */
[----:B------:R-:W1:Y:S02]  /*0090*/  LDC.64 R2, c[0x0][0x210] ;  /* 0x00008400ff027b82 */ /* 0x000e640000000a00 */
[----:B------:R-:W-:-:S04]  /*00a0*/  LEA.HI R0, R0, R7, RZ, 0x2 ;  /* 0x0000000700007211 */ /* 0x000fc800078f10ff */
[--C-:B------:R-:W-:Y:S02]  /*00b0*/  SHF.R.S32.HI R6, RZ, 0x2, R0.reuse ;  /* 0x00000002ff067819 */ /* 0x100fe40000011400 */
[----:B------:R-:W-:-:S04]  /*00c0*/  SHF.R.S32.HI R9, RZ, 0x1f, R0 ;  /* 0x0000001fff097819 */ /* 0x000fc80000011400 */
[----:B------:R-:W-:-:S04]  /*00d0*/  LEA.HI R9, R9, R6, RZ, 0x8 ;  /* 0x0000000609097211 */ /* 0x000fc800078f40ff */
[----:B------:R-:W-:-:S05]  /*00e0*/  LOP3.LUT R9, R9, 0xffffff00, RZ, 0xc0, !PT ;  /* 0xffffff0009097812 */ /* 0x000fca00078ec0ff */
[----:B------:R-:W-:Y:S02]  /*00f0*/  IMAD.IADD R9, R6, 0x1, -R9 ;  /* 0x0000000106097824 */ /* 0x000fe400078e0a09 */
[----:B-1----:R-:W-:-:S04]  /*0100*/  IMAD.WIDE R2, R7, 0x4, R2 ;  /* 0x0000000407027825 */ /* 0x002fc800078e0202 */
[----:B--2---:R-:W-:Y:S01]  /*0110*/  IMAD.WIDE R4, R9, 0x4, R4 ;  /* 0x0000000409047825 */ /* 0x004fe200078e0204 */
[----:B------:R-:W2:Y:S05]  /*0120*/  LDG.E R0, desc[UR4][R2.64] ;  /* 0x0000000402007981 */ /* 0x000eaa000c1e1900 */
[----:B------:R-:W2:Y:S02]  /*0130*/  LDG.E.EL R5, desc[UR4][R4.64] ;  /* 0x0000000404057981 */ /* 0x000ea4000c2e1900 */
[----:B--2---:R-:W-:-:S05]  /*0140*/  FADD R7, R0, R5 ;  /* 0x0000000500077221 */ /* 0x004fca0000000000 */
[----:B------:R-:W-:Y:S01]  /*0150*/  STG.E desc[UR4][R2.64], R7 ;  /* 0x0000000702007986 */ /* 0x000fe2000c101904 */
[----:B------:R-:W-:Y:S05]  /*0160*/  EXIT ;  /* 0x000000000000794d */ /* 0x000fea0003800000 */
.L_x_0:
[----:B------:R-:W-:-:S00]  /*0170*/  BRA `(.L_x_0) ;  /* 0xfffffffc00fc7947 */ /* 0x000fc0000383ffff */
[----:B------:R-:W-:-:S00]  /*0180*/  NOP ;  /* 0x0000000000007918 */ /* 0x000fc00000000000 */
[----:B------:R-:W-:-:S00]  /*0190*/  NOP ;  /* 0x0000000000007918 */ /* 0x000fc00000000000 */
[----:B------:R-:W-:-:S00]  /*01a0*/  NOP ;  /* 0x0000000000007918 */ /* 0x000fc00000000000 */
[----:B------:R-:W-:-:S00]  /*01b0*/  NOP ;  /* 0x0000000000007918 */ /* 0x000fc00000000000 */
[----:B------:R-:W-:-:S00]  /*01c0*/  NOP ;  /* 0x0000000000007918 */ /* 0x000fc00000000000 */
[----:B------:R-:W-:-:S00]  /*01d0*/  NOP ;  /* 0x0000000000007918 */ /* 0x000fc00000000000 */
[----:B------:R-:W-:-:S00]  /*01e0*/  NOP ;  /* 0x0000000000007918 */ /* 0x000fc00000000000 */
[----:B------:R-:W-:-:S00]  /*01f0*/  NOP ;  /* 0x0000000000007918 */ /* 0x000fc00000000000 */
.L_x_1:


//--------------------- .nv.constant0.triton_poi_fused_convolution_79 --------------------------
	.section	.nv.constant0.triton_poi_fused_convolution_79,"a",@progbits
	.sectionflags	@""
	.align	4
.nv.constant0.triton_poi_fused_convolution_79:
	.zero		548
